//
// Generated by NVIDIA NVVM Compiler
//
// Compiler Build ID: CL-36424714
// Cuda compilation tools, release 13.0, V13.0.88
// Based on NVVM 20.0.0
//

.version 9.0
.target sm_100
.address_size 64

	// .globl	_Z7sum_gpuPiiS_
.global .attribute(.managed) .align 4 .b8 source[400000000];
.global .attribute(.managed) .align 4 .b8 gpu_result[4];
.global .attribute(.managed) .align 4 .b8 cpu_result[4];
// _ZZ7sum_gpuPiiS_E5cache has been demoted

.visible .entry _Z7sum_gpuPiiS_(
	.param .u64 .ptr .align 1 _Z7sum_gpuPiiS__param_0,
	.param .u32 _Z7sum_gpuPiiS__param_1,
	.param .u64 .ptr .align 1 _Z7sum_gpuPiiS__param_2
)
{
	.reg .pred 	%p<9>;
	.reg .b32 	%r<38>;
	.reg .b64 	%rd<7>;
	// demoted variable
	.shared .align 4 .b8 _ZZ7sum_gpuPiiS_E5cache[1024];
	ld.param.u64 	%rd2, [_Z7sum_gpuPiiS__param_0];
	ld.param.u32 	%r17, [_Z7sum_gpuPiiS__param_1];
	ld.param.u64 	%rd3, [_Z7sum_gpuPiiS__param_2];
	mov.u32 	%r19, %ctaid.x;
	mov.u32 	%r35, %ntid.x;
	mul.lo.s32 	%r2, %r19, %r35;
	mov.u32 	%r3, %tid.x;
	add.s32 	%r32, %r2, %r3;
	setp.ge.s32 	%p1, %r32, %r17;
	mov.b32 	%r34, 0;
	@%p1 bra 	$L__BB0_3;
	mov.u32 	%r21, %nctaid.x;
	mul.lo.s32 	%r5, %r35, %r21;
	cvta.to.global.u64 	%rd1, %rd2;
	mov.b32 	%r34, 0;
$L__BB0_2:
	mul.wide.s32 	%rd4, %r32, 4;
	add.s64 	%rd5, %rd1, %rd4;
	ld.global.u32 	%r22, [%rd5];
	add.s32 	%r34, %r22, %r34;
	add.s32 	%r32, %r32, %r5;
	setp.lt.s32 	%p2, %r32, %r17;
	@%p2 bra 	$L__BB0_2;
$L__BB0_3:
	shl.b32 	%r23, %r3, 2;
	mov.u32 	%r24, _ZZ7sum_gpuPiiS_E5cache;
	add.s32 	%r11, %r24, %r23;
	st.shared.u32 	[%r11], %r34;
	bar.sync 	0;
	setp.lt.u32 	%p3, %r35, 2;
	@%p3 bra 	$L__BB0_8;
	mov.b32 	%r37, 0;
$L__BB0_5:
	shr.u32 	%r14, %r35, 1;
	setp.ge.u32 	%p4, %r3, %r14;
	@%p4 bra 	$L__BB0_7;
	ld.shared.u32 	%r26, [%r11];
	shl.b32 	%r27, %r14, 2;
	add.s32 	%r28, %r11, %r27;
	ld.shared.u32 	%r29, [%r28];
	add.s32 	%r37, %r29, %r26;
$L__BB0_7:
	bar.sync 	0;
	st.shared.u32 	[%r11], %r37;
	setp.gt.u32 	%p5, %r35, 3;
	mov.u32 	%r35, %r14;
	@%p5 bra 	$L__BB0_5;
$L__BB0_8:
	setp.ge.u32 	%p6, %r2, %r17;
	setp.ne.s32 	%p7, %r3, 0;
	or.pred  	%p8, %p7, %p6;
	@%p8 bra 	$L__BB0_10;
	ld.shared.u32 	%r30, [_ZZ7sum_gpuPiiS_E5cache];
	cvta.to.global.u64 	%rd6, %rd3;
	atom.global.add.u32 	%r31, [%rd6], %r30;
$L__BB0_10:
	ret;

}


// ===== COMPILED SASS (sm_100) =====

	.target	sm_100

	.elftype	@"ET_EXEC"


//--------------------- .note.nv.tkinfo           --------------------------
	.section	.note.nv.tkinfo,"",@"SHT_NOTE"
	.sectionflags	@"SHF_NOTE_NV_TKINFO"
	.tkinfo
        /*0018*/ 	.word	0x00000002
        /*0030*/ 	.string	""
        /*0030*/ 	.string	"ptxas"
        /*0030*/ 	.string	"Cuda compilation tools, release 13.0, V13.0.88"
        /*0030*/ 	.string	"Build cuda_13.0.r13.0/compiler.36424714_0"
        /*0030*/ 	.string	"-arch sm_100 -m 64 "



//--------------------- .note.nv.cuinfo           --------------------------
	.section	.note.nv.cuinfo,"",@"SHT_NOTE"
	.sectionflags	@"SHF_NOTE_NV_CUINFO"
        /*0018*/ 	.short	0x0002
        /*001a*/ 	.short	0x0064
        /*001c*/ 	.short	0x0082
	.zero		2


//--------------------- .nv.info                  --------------------------
	.section	.nv.info,"",@"SHT_CUDA_INFO"
	.align	4


	//----- nvinfo : EIATTR_REGCOUNT
	.align		4
        /*0000*/ 	.byte	0x04, 0x2f
        /*0002*/ 	.short	(.L_4 - .L_3)
	.align		4
.L_3:
        /*0004*/ 	.word	index@(_Z7sum_gpuPiiS_)
        /*0008*/ 	.word	0x0000000c


	//----- nvinfo : EIATTR_FRAME_SIZE
	.align		4
.L_4:
        /*000c*/ 	.byte	0x04, 0x11
        /*000e*/ 	.short	(.L_6 - .L_5)
	.align		4
.L_5:
        /*0010*/ 	.word	index@(_Z7sum_gpuPiiS_)
        /*0014*/ 	.word	0x00000000


	//----- nvinfo : EIATTR_MIN_STACK_SIZE
	.align		4
.L_6:
        /*0018*/ 	.byte	0x04, 0x12
        /*001a*/ 	.short	(.L_8 - .L_7)
	.align		4
.L_7:
        /*001c*/ 	.word	index@(_Z7sum_gpuPiiS_)
        /*0020*/ 	.word	0x00000000
.L_8:


//--------------------- .nv.compat                --------------------------
	.section	.nv.compat,"",@"SHT_CUDA_COMPAT_INFO"
	.align	4
        /*0000*/ 	.byte	0x02, 0x09, 0x00, 0x00, 0x02, 0x02, 0x01, 0x00, 0x02, 0x05, 0x05, 0x00, 0x03, 0x07, 0x01, 0x01
        /*0010*/ 	.byte	0x02, 0x03, 0x00, 0x00, 0x02, 0x06, 0x01, 0x00, 0x04, 0x0b, 0x08, 0x00, 0x09, 0x00, 0x00, 0x00
        /*0020*/ 	.byte	0x00, 0x00, 0x00, 0x00


//--------------------- .nv.info._Z7sum_gpuPiiS_  --------------------------
	.section	.nv.info._Z7sum_gpuPiiS_,"",@"SHT_CUDA_INFO"
	.sectionflags	@""
	.align	4


	//----- nvinfo : EIATTR_CUDA_API_VERSION
	.align		4
        /*0000*/ 	.byte	0x04, 0x37
        /*0002*/ 	.short	(.L_10 - .L_9)
.L_9:
        /*0004*/ 	.word	0x00000082


	//----- nvinfo : EIATTR_KPARAM_INFO
	.align		4
.L_10:
        /*0008*/ 	.byte	0x04, 0x17
        /*000a*/ 	.short	(.L_12 - .L_11)
.L_11:
        /*000c*/ 	.word	0x00000000
        /*0010*/ 	.short	0x0002
        /*0012*/ 	.short	0x0010
        /*0014*/ 	.byte	0x00, 0xf5, 0x21, 0x00


	//----- nvinfo : EIATTR_KPARAM_INFO
	.align		4
.L_12:
        /*0018*/ 	.byte	0x04, 0x17
        /*001a*/ 	.short	(.L_14 - .L_13)
.L_13:
        /*001c*/ 	.word	0x00000000
        /*0020*/ 	.short	0x0001
        /*0022*/ 	.short	0x0008
        /*0024*/ 	.byte	0x00, 0xf0, 0x11, 0x00


	//----- nvinfo : EIATTR_KPARAM_INFO
	.align		4
.L_14:
        /*0028*/ 	.byte	0x04, 0x17
        /*002a*/ 	.short	(.L_16 - .L_15)
.L_15:
        /*002c*/ 	.word	0x00000000
        /*0030*/ 	.short	0x0000
        /*0032*/ 	.short	0x0000
        /*0034*/ 	.byte	0x00, 0xf5, 0x21, 0x00


	//----- nvinfo : EIATTR_SPARSE_MMA_MASK
	.align		4
.L_16:
        /*0038*/ 	.byte	0x03, 0x50
        /*003a*/ 	.short	0x0000


	//----- nvinfo : EIATTR_MAXREG_COUNT
	.align		4
        /*003c*/ 	.byte	0x03, 0x1b
        /*003e*/ 	.short	0x00ff


	//----- nvinfo : EIATTR_NUM_BARRIERS
	.align		4
        /*0040*/ 	.byte	0x02, 0x4c
        /*0042*/ 	.byte	0x01
	.zero		1


	//----- nvinfo : EIATTR_MERCURY_ISA_VERSION
	.align		4
        /*0044*/ 	.byte	0x03, 0x5f
        /*0046*/ 	.short	0x0101


	//----- nvinfo : EIATTR_INT_WARP_WIDE_INSTR_OFFSETS
	.align		4
        /*0048*/ 	.byte	0x04, 0x31
        /*004a*/ 	.short	(.L_18 - .L_17)


	//   ....[0]....
.L_17:
        /*004c*/ 	.word	0x00000360


	//----- nvinfo : EIATTR_VRC_CTA_INIT_COUNT
	.align		4
.L_18:
        /*0050*/ 	.byte	0x02, 0x4a
	.zero		1
	.zero		1


	//----- nvinfo : EIATTR_EXIT_INSTR_OFFSETS
	.align		4
        /*0054*/ 	.byte	0x04, 0x1c
        /*0056*/ 	.short	(.L_20 - .L_19)


	//   ....[0]....
.L_19:
        /*0058*/ 	.word	0x000002f0


	//   ....[1]....
        /*005c*/ 	.word	0x000003c0


	//----- nvinfo : EIATTR_CRS_STACK_SIZE
	.align		4
.L_20:
        /*0060*/ 	.byte	0x04, 0x1e
        /*0062*/ 	.short	(.L_22 - .L_21)
.L_21:
        /*0064*/ 	.word	0x00000000


	//----- nvinfo : EIATTR_CBANK_PARAM_SIZE
	.align		4
.L_22:
        /*0068*/ 	.byte	0x03, 0x19
        /*006a*/ 	.short	0x0018


	//----- nvinfo : EIATTR_PARAM_CBANK
	.align		4
        /*006c*/ 	.byte	0x04, 0x0a
        /*006e*/ 	.short	(.L_24 - .L_23)
	.align		4
.L_23:
        /*0070*/ 	.word	index@(.nv.constant0._Z7sum_gpuPiiS_)
        /*0074*/ 	.short	0x0380
        /*0076*/ 	.short	0x0018


	//----- nvinfo : EIATTR_SW_WAR
	.align		4
.L_24:
        /*0078*/ 	.byte	0x04, 0x36
        /*007a*/ 	.short	(.L_26 - .L_25)
.L_25:
        /*007c*/ 	.word	0x00000008
.L_26:


//--------------------- .nv.callgraph             --------------------------
	.section	.nv.callgraph,"",@"SHT_CUDA_CALLGRAPH"
	.align	4
	.sectionentsize	8
	.align		4
        /*0000*/ 	.word	0x00000000
	.align		4
        /*0004*/ 	.word	0xffffffff
	.align		4
        /*0008*/ 	.word	0x00000000
	.align		4
        /*000c*/ 	.word	0xfffffffe
	.align		4
        /*0010*/ 	.word	0x00000000
	.align		4
        /*0014*/ 	.word	0xfffffffd
	.align		4
        /*0018*/ 	.word	0x00000000
	.align		4
        /*001c*/ 	.word	0xfffffffc


//--------------------- .nv.constant4             --------------------------
	.section	.nv.constant4,"a",@progbits
	.align	8
	.align		8
.nv.constant4:
        /*0000*/ 	.dword	source
	.align		8
        /*0008*/ 	.dword	gpu_result
	.align		8
        /*0010*/ 	.dword	cpu_result


//--------------------- .text._Z7sum_gpuPiiS_     --------------------------
	.section	.text._Z7sum_gpuPiiS_,"ax",@progbits
	.align	128
        .global         _Z7sum_gpuPiiS_
        .type           _Z7sum_gpuPiiS_,@function
        .size           _Z7sum_gpuPiiS_,(.L_x_6 - _Z7sum_gpuPiiS_)
        .other          _Z7sum_gpuPiiS_,@"STO_CUDA_ENTRY STV_DEFAULT"
_Z7sum_gpuPiiS_:
.text._Z7sum_gpuPiiS_:
[----:B------:R-:W-:Y:S01]  /*0000*/  LDC R1, c[0x0][0x37c] ;  /* 0x0000df00ff017b82 */ /* 0x000fe20000000800 */
[----:B------:R-:W0:Y:S07]  /*0010*/  S2R R8, SR_TID.X ;  /* 0x0000000000087919 */ /* 0x000e2e0000002100 */
[----:B------:R-:W1:Y:S01]  /*0020*/  S2UR UR4, SR_CTAID.X ;  /* 0x00000000000479c3 */ /* 0x000e620000002500 */
[----:B------:R-:W2:Y:S01]  /*0030*/  LDCU UR5, c[0x0][0x360] ;  /* 0x00006c00ff0577ac */ /* 0x000ea20008000800 */
[----:B------:R-:W-:Y:S01]  /*0040*/  BSSY.RECONVERGENT B0, `(.L_x_0) ;  /* 0x0000013000007945 */ /* 0x000fe20003800200 */
[----:B------:R-:W-:Y:S01]  /*0050*/  IMAD.MOV.U32 R7, RZ, RZ, RZ ;  /* 0x000000ffff077224 */ /* 0x000fe200078e00ff */
[----:B------:R-:W3:Y:S01]  /*0060*/  LDCU UR6, c[0x0][0x388] ;  /* 0x00007100ff0677ac */ /* 0x000ee20008000800 */
[----:B------:R-:W4:Y:S01]  /*0070*/  LDCU.64 UR8, c[0x0][0x358] ;  /* 0x00006b00ff0877ac */ /* 0x000f220008000a00 */
[----:B--2---:R-:W-:Y:S01]  /*0080*/  IMAD.U32 R6, RZ, RZ, UR5 ;  /* 0x00000005ff067e24 */ /* 0x004fe2000f8e00ff */
[----:B-1----:R-:W-:-:S06]  /*0090*/  UIMAD UR4, UR4, UR5, URZ ;  /* 0x00000005040472a4 */ /* 0x002fcc000f8e02ff */
[----:B0-----:R-:W-:-:S05]  /*00a0*/  VIADD R0, R8, UR4 ;  /* 0x0000000408007c36 */ /* 0x001fca0008000000 */
[----:B---3--:R-:W-:-:S13]  /*00b0*/  ISETP.GE.AND P0, PT, R0, UR6, PT ;  /* 0x0000000600007c0c */ /* 0x008fda000bf06270 */
[----:B----4-:R-:W-:Y:S05]  /*00c0*/  @P0 BRA `(.L_x_1) ;  /* 0x0000000000280947 */ /* 0x010fea0003800000 */
[----:B------:R-:W0:Y:S01]  /*00d0*/  LDC.64 R4, c[0x0][0x380] ;  /* 0x0000e000ff047b82 */ /* 0x000e220000000a00 */
[----:B------:R-:W1:Y:S01]  /*00e0*/  LDCU UR5, c[0x0][0x370] ;  /* 0x00006e00ff0577ac */ /* 0x000e620008000800 */
[----:B------:R-:W-:Y:S02]  /*00f0*/  HFMA2 R7, -RZ, RZ, 0, 0 ;  /* 0x00000000ff077431 */ /* 0x000fe400000001ff */
[----:B-1----:R-:W-:-:S07]  /*0100*/  IMAD R9, R6, UR5, RZ ;  /* 0x0000000506097c24 */ /* 0x002fce000f8e02ff */
.L_x_2:
[----:B0-----:R-:W-:-:S06]  /*0110*/  IMAD.WIDE R2, R0, 0x4, R4 ;  /* 0x0000000400027825 */ /* 0x001fcc00078e0204 */
[----:B------:R-:W2:Y:S01]  /*0120*/  LDG.E R2, desc[UR8][R2.64] ;  /* 0x0000000802027981 */ /* 0x000ea2000c1e1900 */
[----:B------:R-:W-:-:S05]  /*0130*/  IMAD.IADD R0, R9, 0x1, R0 ;  /* 0x0000000109007824 */ /* 0x000fca00078e0200 */
[----:B------:R-:W-:Y:S01]  /*0140*/  ISETP.GE.AND P0, PT, R0, UR6, PT ;  /* 0x0000000600007c0c */ /* 0x000fe2000bf06270 */
[----:B--2---:R-:W-:-:S12]  /*0150*/  IMAD.IADD R7, R2, 0x1, R7 ;  /* 0x0000000102077824 */ /* 0x004fd800078e0207 */
[----:B------:R-:W-:Y:S05]  /*0160*/  @!P0 BRA `(.L_x_2) ;  /* 0xfffffffc00e88947 */ /* 0x000fea000383ffff */
.L_x_1:
[----:B------:R-:W-:Y:S05]  /*0170*/  BSYNC.RECONVERGENT B0 ;  /* 0x0000000000007941 */ /* 0x000fea0003800200 */
.L_x_0:
[----:B------:R-:W0:Y:S01]  /*0180*/  S2UR UR6, SR_CgaCtaId ;  /* 0x00000000000679c3 */ /* 0x000e220000008800 */
[----:B------:R-:W-:Y:S01]  /*0190*/  UMOV UR5, 0x400 ;  /* 0x0000040000057882 */ /* 0x000fe20000000000 */
[----:B------:R-:W-:-:S06]  /*01a0*/  ISETP.GE.U32.AND P1, PT, R6, 0x2, PT ;  /* 0x000000020600780c */ /* 0x000fcc0003f26070 */
[----:B------:R-:W1:Y:S01]  /*01b0*/  LDC R0, c[0x0][0x388] ;  /* 0x0000e200ff007b82 */ /* 0x000e620000000800 */
[----:B0-----:R-:W-:Y:S01]  /*01c0*/  ULEA UR5, UR6, UR5, 0x18 ;  /* 0x0000000506057291 */ /* 0x001fe2000f8ec0ff */
[----:B-1----:R-:W-:-:S05]  /*01d0*/  ISETP.LE.U32.AND P0, PT, R0, UR4, PT ;  /* 0x0000000400007c0c */ /* 0x002fca000bf03070 */
[C---:B------:R-:W-:Y:S02]  /*01e0*/  LEA R0, R8.reuse, UR5, 0x2 ;  /* 0x0000000508007c11 */ /* 0x040fe4000f8e10ff */
[----:B------:R-:W-:-:S03]  /*01f0*/  ISETP.NE.OR P0, PT, R8, RZ, P0 ;  /* 0x000000ff0800720c */ /* 0x000fc60000705670 */
[----:B------:R0:W-:Y:S01]  /*0200*/  STS [R0], R7 ;  /* 0x0000000700007388 */ /* 0x0001e20000000800 */
[----:B------:R-:W-:Y:S06]  /*0210*/  BAR.SYNC.DEFER_BLOCKING 0x0 ;  /* 0x0000000000007b1d */ /* 0x000fec0000010000 */
[----:B------:R-:W-:Y:S05]  /*0220*/  @!P1 BRA `(.L_x_3) ;  /* 0x0000000000309947 */ /* 0x000fea0003800000 */
[----:B------:R-:W-:-:S07]  /*0230*/  MOV R3, RZ ;  /* 0x000000ff00037202 */ /* 0x000fce0000000f00 */
.L_x_4:
[----:B0-----:R-:W-:-:S04]  /*0240*/  SHF.R.U32.HI R7, RZ, 0x1, R6 ;  /* 0x00000001ff077819 */ /* 0x001fc80000011606 */
[----:B------:R-:W-:-:S13]  /*0250*/  ISETP.GE.U32.AND P1, PT, R8, R7, PT ;  /* 0x000000070800720c */ /* 0x000fda0003f26070 */
[----:B------:R-:W-:Y:S01]  /*0260*/  @!P1 IMAD R4, R7, 0x4, R0 ;  /* 0x0000000407049824 */ /* 0x000fe200078e0200 */
[----:B------:R-:W-:Y:S04]  /*0270*/  @!P1 LDS R2, [R0] ;  /* 0x0000000000029984 */ /* 0x000fe80000000800 */
[----:B------:R-:W0:Y:S02]  /*0280*/  @!P1 LDS R5, [R4] ;  /* 0x0000000004059984 */ /* 0x000e240000000800 */
[----:B0-----:R-:W-:Y:S01]  /*0290*/  @!P1 IMAD.IADD R3, R2, 0x1, R5 ;  /* 0x0000000102039824 */ /* 0x001fe200078e0205 */
[----:B------:R-:W-:Y:S01]  /*02a0*/  BAR.SYNC.DEFER_BLOCKING 0x0 ;  /* 0x0000000000007b1d */ /* 0x000fe20000010000 */
[----:B------:R-:W-:Y:S02]  /*02b0*/  ISETP.GT.U32.AND P1, PT, R6, 0x3, PT ;  /* 0x000000030600780c */ /* 0x000fe40003f24070 */
[----:B------:R-:W-:-:S03]  /*02c0*/  MOV R6, R7 ;  /* 0x0000000700067202 */ /* 0x000fc60000000f00 */
[----:B------:R1:W-:Y:S08]  /*02d0*/  STS [R0], R3 ;  /* 0x0000000300007388 */ /* 0x0003f00000000800 */
[----:B-1----:R-:W-:Y:S05]  /*02e0*/  @P1 BRA `(.L_x_4) ;  /* 0xfffffffc00d41947 */ /* 0x002fea000383ffff */
.L_x_3:
[----:B------:R-:W-:Y:S05]  /*02f0*/  @P0 EXIT ;  /* 0x000000000000094d */ /* 0x000fea0003800000 */
[----:B------:R-:W1:Y:S01]  /*0300*/  S2UR UR5, SR_CgaCtaId ;  /* 0x00000000000579c3 */ /* 0x000e620000008800 */
[----:B------:R-:W-:Y:S01]  /*0310*/  UMOV UR4, 0x400 ;  /* 0x0000040000047882 */ /* 0x000fe20000000000 */
[----:B------:R-:W2:Y:S06]  /*0320*/  S2R R4, SR_LANEID ;  /* 0x0000000000047919 */ /* 0x000eac0000000000 */
[----:B------:R-:W3:Y:S01]  /*0330*/  LDC.64 R2, c[0x0][0x390] ;  /* 0x0000e400ff027b82 */ /* 0x000ee20000000a00 */
[----:B-1----:R-:W-:-:S09]  /*0340*/  ULEA UR4, UR5, UR4, 0x18 ;  /* 0x0000000405047291 */ /* 0x002fd2000f8ec0ff */
[----:B0-----:R-:W0:Y:S01]  /*0350*/  LDS R0, [UR4] ;  /* 0x00000004ff007984 */ /* 0x001e220008000800 */
[----:B------:R-:W-:Y:S02]  /*0360*/  VOTEU.ANY UR4, UPT, PT ;  /* 0x0000000000047886 */ /* 0x000fe400038e0100 */
[----:B------:R-:W-:Y:S02]  /*0370*/  UFLO.U32 UR5, UR4 ;  /* 0x00000004000572bd */ /* 0x000fe400080e0000 */
[----:B------:R-:W-:-:S04]  /*0380*/  UPOPC UR4, UR4 ;  /* 0x00000004000472bf */ /* 0x000fc80008000000 */
[----:B--2---:R-:W-:Y:S02]  /*0390*/  ISETP.EQ.U32.AND P0, PT, R4, UR5, PT ;  /* 0x0000000504007c0c */ /* 0x004fe4000bf02070 */
[----:B0-----:R-:W-:-:S11]  /*03a0*/  IMAD R5, R0, UR4, RZ ;  /* 0x0000000400057c24 */ /* 0x001fd6000f8e02ff */
[----:B---3--:R-:W-:Y:S01]  /*03b0*/  @P0 REDG.E.ADD.STRONG.GPU desc[UR8][R2.64], R5 ;  /* 0x000000050200098e */ /* 0x008fe2000c12e108 */
[----:B------:R-:W-:Y:S05]  /*03c0*/  EXIT ;  /* 0x000000000000794d */ /* 0x000fea0003800000 */
.L_x_5:
[----:B------:R-:W-:-:S00]  /*03d0*/  BRA `(.L_x_5) ;  /* 0xfffffffc00fc7947 */ /* 0x000fc0000383ffff */
[----:B------:R-:W-:-:S00]  /*03e0*/  NOP ;  /* 0x0000000000007918 */ /* 0x000fc00000000000 */
        /* <DEDUP_REMOVED lines=9> */
.L_x_6:


//--------------------- .nv.shared._Z7sum_gpuPiiS_ --------------------------
	.section	.nv.shared._Z7sum_gpuPiiS_,"aw",@nobits
	.sectionflags	@""
	.align	4
.nv.shared._Z7sum_gpuPiiS_:
	.zero		2048


//--------------------- .nv.shared.reserved.0     --------------------------
	.section	.nv.shared.reserved.0,"aw",@nobits
	.weak		__nv_reservedSMEM_offset_0_alias
	.size		__nv_reservedSMEM_offset_0_alias, 0, 64
	.other		__nv_reservedSMEM_offset_0_alias,@"STO_CUDA_RESERVED_SHARED STV_DEFAULT"
__nv_reservedSMEM_offset_0_alias:
	.zero		0
	.zero		64


//--------------------- .nv.global                --------------------------
	.section	.nv.global,"aw",@nobits
	.align	4
.nv.global:
	.type		cpu_result,@object
	.size		cpu_result,(gpu_result - cpu_result)
	.other		cpu_result,@"STV_DEFAULT STO_CUDA_MANAGED"
cpu_result:
	.zero		4
	.type		gpu_result,@object
	.size		gpu_result,(source - gpu_result)
	.other		gpu_result,@"STV_DEFAULT STO_CUDA_MANAGED"
gpu_result:
	.zero		4
	.type		source,@object
	.size		source,(.L_0 - source)
	.other		source,@"STV_DEFAULT STO_CUDA_MANAGED"
source:
	.zero		400000000
.L_0:


//--------------------- .nv.constant0._Z7sum_gpuPiiS_ --------------------------
	.section	.nv.constant0._Z7sum_gpuPiiS_,"a",@progbits
	.sectionflags	@""
	.align	4
.nv.constant0._Z7sum_gpuPiiS_:
	.zero		920


//--------------------- SYMBOLS --------------------------

	.type		.nv.reservedSmem.offset0,@object
	.size		.nv.reservedSmem.offset0,0x4
	.type		.nv.reservedSmem.cap,@object
	.size		.nv.reservedSmem.cap,0x4
